	.headerflags	@"EF_CUDA_TEXMODE_UNIFIED EF_CUDA_64BIT_ADDRESS EF_CUDA_ACCELERATORS EF_CUDA_SM90 EF_CUDA_VIRTUAL_SM(EF_CUDA_SM90)"
	.elftype	@"ET_EXEC"


//--------------------- .nv.info                  --------------------------
	.section	.nv.info,"",@"SHT_CUDA_INFO"
	.align	4


	//----- nvinfo : EIATTR_REGCOUNT
	.align		4
        /*0000*/ 	.byte	0x04, 0x2f
        /*0002*/ 	.short	(.L_1 - .L_0)
	.align		4
.L_0:
        /*0004*/ 	.word	index@(triton_poi_fused_17)
        /*0008*/ 	.word	0x0000001e


	//----- nvinfo : EIATTR_MIN_STACK_SIZE
	.align		4
.L_1:
        /*000c*/ 	.byte	0x04, 0x12
        /*000e*/ 	.short	(.L_3 - .L_2)
	.align		4
.L_2:
        /*0010*/ 	.word	index@(triton_poi_fused_17)
        /*0014*/ 	.word	0x00000000


	//----- nvinfo : EIATTR_FRAME_SIZE
	.align		4
.L_3:
        /*0018*/ 	.byte	0x04, 0x11
        /*001a*/ 	.short	(.L_5 - .L_4)
	.align		4
.L_4:
        /*001c*/ 	.word	index@(triton_poi_fused_17)
        /*0020*/ 	.word	0x00000000


	//----- nvinfo : EIATTR_MIN_STACK_SIZE
	.align		4
.L_5:
        /*0024*/ 	.byte	0x04, 0x12
        /*0026*/ 	.short	(.L_7 - .L_6)
	.align		4
.L_6:
        /*0028*/ 	.word	index@(triton_poi_fused_17)
        /*002c*/ 	.word	0x00000000
.L_7:


//--------------------- .nv.info.triton_poi_fused_17 --------------------------
	.section	.nv.info.triton_poi_fused_17,"",@"SHT_CUDA_INFO"
	.sectionflags	@""
	.align	4


	//----- nvinfo : EIATTR_CUDA_API_VERSION
	.align		4
        /*0000*/ 	.byte	0x04, 0x37
        /*0002*/ 	.short	(.L_9 - .L_8)
.L_8:
        /*0004*/ 	.word	0x0000007c


	//----- nvinfo : EIATTR_KPARAM_INFO
	.align		4
.L_9:
        /*0008*/ 	.byte	0x04, 0x17
        /*000a*/ 	.short	(.L_11 - .L_10)
.L_10:
        /*000c*/ 	.word	0x00000000
        /*0010*/ 	.short	0x0003
        /*0012*/ 	.short	0x0014
        /*0014*/ 	.byte	0x00, 0xf0, 0x11, 0x00


	//----- nvinfo : EIATTR_KPARAM_INFO
	.align		4
.L_11:
        /*0018*/ 	.byte	0x04, 0x17
        /*001a*/ 	.short	(.L_13 - .L_12)
.L_12:
        /*001c*/ 	.word	0x00000000
        /*0020*/ 	.short	0x0002
        /*0022*/ 	.short	0x0010
        /*0024*/ 	.byte	0x00, 0xf0, 0x11, 0x00


	//----- nvinfo : EIATTR_KPARAM_INFO
	.align		4
.L_13:
        /*0028*/ 	.byte	0x04, 0x17
        /*002a*/ 	.short	(.L_15 - .L_14)
.L_14:
        /*002c*/ 	.word	0x00000000
        /*0030*/ 	.short	0x0001
        /*0032*/ 	.short	0x0008
        /*0034*/ 	.byte	0x00, 0xf4, 0x21, 0x00


	//----- nvinfo : EIATTR_KPARAM_INFO
	.align		4
.L_15:
        /*0038*/ 	.byte	0x04, 0x17
        /*003a*/ 	.short	(.L_17 - .L_16)
.L_16:
        /*003c*/ 	.word	0x00000000
        /*0040*/ 	.short	0x0000
        /*0042*/ 	.short	0x0000
        /*0044*/ 	.byte	0x00, 0xf4, 0x21, 0x00


	//----- nvinfo : EIATTR_SPARSE_MMA_MASK
	.align		4
.L_17:
        /*0048*/ 	.byte	0x03, 0x50
        /*004a*/ 	.short	0x0000


	//----- nvinfo : EIATTR_MAXREG_COUNT
	.align		4
        /*004c*/ 	.byte	0x03, 0x1b
        /*004e*/ 	.short	0x00ff


	//----- nvinfo : EIATTR_EXIT_INSTR_OFFSETS
	.align		4
        /*0050*/ 	.byte	0x04, 0x1c
        /*0052*/ 	.short	(.L_19 - .L_18)


	//   ....[0]....
.L_18:
        /*0054*/ 	.word	0x00000610


	//   ....[1]....
        /*0058*/ 	.word	0x00000660


	//----- nvinfo : EIATTR_REQNTID
	.align		4
.L_19:
        /*005c*/ 	.byte	0x04, 0x10
        /*005e*/ 	.short	(.L_21 - .L_20)
.L_20:
        /*0060*/ 	.word	0x00000080
        /*0064*/ 	.word	0x00000001
        /*0068*/ 	.word	0x00000001


	//----- nvinfo : EIATTR_CBANK_PARAM_SIZE
	.align		4
.L_21:
        /*006c*/ 	.byte	0x03, 0x19
        /*006e*/ 	.short	0x0018


	//----- nvinfo : EIATTR_PARAM_CBANK
	.align		4
        /*0070*/ 	.byte	0x04, 0x0a
        /*0072*/ 	.short	(.L_23 - .L_22)
	.align		4
.L_22:
        /*0074*/ 	.word	index@(.nv.constant0.triton_poi_fused_17)
        /*0078*/ 	.short	0x0210
        /*007a*/ 	.short	0x0018


	//----- nvinfo : EIATTR_SW_WAR
	.align		4
.L_23:
        /*007c*/ 	.byte	0x04, 0x36
        /*007e*/ 	.short	(.L_25 - .L_24)
.L_24:
        /*0080*/ 	.word	0x00000008
.L_25:


//--------------------- .nv.callgraph             --------------------------
	.section	.nv.callgraph,"",@"SHT_CUDA_CALLGRAPH"
	.align	4
	.sectionentsize	8
	.align		4
        /*0000*/ 	.word	0x00000000
	.align		4
        /*0004*/ 	.word	0xffffffff
	.align		4
        /*0008*/ 	.word	0x00000000
	.align		4
        /*000c*/ 	.word	0xfffffffe
	.align		4
        /*0010*/ 	.word	0x00000000
	.align		4
        /*0014*/ 	.word	0xfffffffd
	.align		4
        /*0018*/ 	.word	0x00000000
	.align		4
        /*001c*/ 	.word	0xfffffffc


//--------------------- .text.triton_poi_fused_17 --------------------------
	.section	.text.triton_poi_fused_17,"ax",@progbits
	.sectionflags	@"SHF_BARRIERS=1"
	.align	128
        .global         triton_poi_fused_17
        .type           triton_poi_fused_17,@function
        .size           triton_poi_fused_17,(.L_x_1 - triton_poi_fused_17)
        .other          triton_poi_fused_17,@"STO_CUDA_ENTRY STV_DEFAULT"
triton_poi_fused_17:
.text.triton_poi_fused_17:
[----:B------:R-:W0:Y:S01]  /*0000*/  LDC R1, c[0x0][0x28] ;  /* 0x00000a00ff017b82 */ /* 0x000e220000000800 */
[----:B------:R-:W1:Y:S07]  /*0010*/  S2R R0, SR_CTAID.X ;  /* 0x0000000000007919 */ /* 0x000e6e0000002500 */
[----:B------:R-:W2:Y:S01]  /*0020*/  LDC.64 R14, c[0x0][0x210] ;  /* 0x00008400ff0e7b82 */ /* 0x000ea20000000a00 */
[----:B------:R-:W-:Y:S01]  /*0030*/  IMAD.MOV.U32 R19, RZ, RZ, RZ ;  /* 0x000000ffff137224 */ /* 0x000fe200078e00ff */
[----:B------:R-:W-:Y:S01]  /*0040*/  ULDC.64 UR6, c[0x0][0x208] ;  /* 0x0000820000067ab9 */ /* 0x000fe20000000a00 */
[----:B------:R-:W3:Y:S01]  /*0050*/  S2R R17, SR_TID.X ;  /* 0x0000000000117919 */ /* 0x000ee20000002100 */
[----:B------:R-:W4:Y:S01]  /*0060*/  S2R R18, SR_CTAID.Y ;  /* 0x0000000000127919 */ /* 0x000f220000002600 */
[----:B------:R-:W-:-:S02]  /*0070*/  IMAD.MOV.U32 R20, RZ, RZ, RZ ;  /* 0x000000ffff147224 */ /* 0x000fc400078e00ff */
[----:B-1----:R-:W-:Y:S01]  /*0080*/  IMAD.SHL.U32 R0, R0, 0x8, RZ ;  /* 0x0000000800007824 */ /* 0x002fe200078e00ff */
[----:B---3--:R-:W-:-:S04]  /*0090*/  SHF.R.U32.HI R21, RZ, 0x3, R17 ;  /* 0x00000003ff157819 */ /* 0x008fc80000011611 */
[----:B------:R-:W-:Y:S01]  /*00a0*/  LOP3.LUT R6, R0, 0x7, R17, 0xf8, !PT ;  /* 0x0000000700067812 */ /* 0x000fe200078ef811 */
[----:B----4-:R-:W-:Y:S01]  /*00b0*/  IMAD.SHL.U32 R16, R18, 0x80, RZ ;  /* 0x0000008012107824 */ /* 0x010fe200078e00ff */
[----:B------:R-:W-:Y:S02]  /*00c0*/  SGXT.U32 R21, R21, 0x4 ;  /* 0x000000041515781a */ /* 0x000fe40000000000 */
[----:B------:R-:W-:Y:S02]  /*00d0*/  ISETP.GE.AND P0, PT, R6, 0x5, PT ;  /* 0x000000050600780c */ /* 0x000fe40003f06270 */
[----:B------:R-:W-:Y:S02]  /*00e0*/  LOP3.LUT R2, R16, R21, RZ, 0xfc, !PT ;  /* 0x0000001510027212 */ /* 0x000fe400078efcff */
[----:B------:R-:W-:Y:S02]  /*00f0*/  LOP3.LUT R3, R16, 0x10, R21, 0xfe, !PT ;  /* 0x0000001010037812 */ /* 0x000fe400078efe15 */
[----:B------:R-:W-:Y:S01]  /*0100*/  LOP3.LUT R4, R16, 0x20, R21, 0xfe, !PT ;  /* 0x0000002010047812 */ /* 0x000fe200078efe15 */
[--C-:B------:R-:W-:Y:S01]  /*0110*/  IMAD R27, R2, 0x5, R6.reuse ;  /* 0x00000005021b7824 */ /* 0x100fe200078e0206 */
[----:B------:R-:W-:Y:S01]  /*0120*/  LOP3.LUT R7, R16, 0x30, R21, 0xfe, !PT ;  /* 0x0000003010077812 */ /* 0x000fe200078efe15 */
[--C-:B------:R-:W-:Y:S01]  /*0130*/  IMAD R3, R3, 0x5, R6.reuse ;  /* 0x0000000503037824 */ /* 0x100fe200078e0206 */
[----:B------:R-:W-:Y:S01]  /*0140*/  LOP3.LUT R9, R16, 0x40, R21, 0xfe, !PT ;  /* 0x0000004010097812 */ /* 0x000fe200078efe15 */
[--C-:B------:R-:W-:Y:S01]  /*0150*/  IMAD R5, R4, 0x5, R6.reuse ;  /* 0x0000000504057824 */ /* 0x100fe200078e0206 */
[----:B------:R-:W-:Y:S01]  /*0160*/  LOP3.LUT R11, R16, 0x50, R21, 0xfe, !PT ;  /* 0x00000050100b7812 */ /* 0x000fe200078efe15 */
[----:B------:R-:W-:Y:S01]  /*0170*/  IMAD R7, R7, 0x5, R6 ;  /* 0x0000000507077824 */ /* 0x000fe200078e0206 */
[----:B------:R-:W-:Y:S01]  /*0180*/  LOP3.LUT R13, R16, 0x60, R21, 0xfe, !PT ;  /* 0x00000060100d7812 */ /* 0x000fe200078efe15 */
[----:B--2---:R-:W-:Y:S01]  /*0190*/  IMAD.WIDE R26, R27, 0x4, R14 ;  /* 0x000000041b1a7825 */ /* 0x004fe200078e020e */
[----:B------:R-:W-:-:S03]  /*01a0*/  LOP3.LUT R23, R16, 0x70, R21, 0xfe, !PT ;  /* 0x0000007010177812 */ /* 0x000fc600078efe15 */
[--C-:B------:R-:W-:Y:S01]  /*01b0*/  IMAD R9, R9, 0x5, R6.reuse ;  /* 0x0000000509097824 */ /* 0x100fe200078e0206 */
[----:B------:R1:W2:Y:S01]  /*01c0*/  @!P0 LDG.E.EL R19, desc[UR6][R26.64] ;  /* 0x000000061a138981 */ /* 0x0002a2000c2e1900 */
[--C-:B------:R-:W-:Y:S02]  /*01d0*/  IMAD R11, R11, 0x5, R6.reuse ;  /* 0x000000050b0b7824 */ /* 0x100fe400078e0206 */
[--C-:B------:R-:W-:Y:S02]  /*01e0*/  IMAD R13, R13, 0x5, R6.reuse ;  /* 0x000000050d0d7824 */ /* 0x100fe400078e0206 */
[----:B------:R-:W-:Y:S02]  /*01f0*/  IMAD R23, R23, 0x5, R6 ;  /* 0x0000000517177824 */ /* 0x000fe400078e0206 */
[----:B------:R-:W-:Y:S01]  /*0200*/  IMAD.WIDE R2, R3, 0x4, R14 ;  /* 0x0000000403027825 */ /* 0x000fe200078e020e */
[----:B------:R-:W-:-:S03]  /*0210*/  CS2R R24, SRZ ;  /* 0x0000000000187805 */ /* 0x000fc6000001ff00 */
[--C-:B------:R-:W-:Y:S01]  /*0220*/  IMAD.WIDE R4, R5, 0x4, R14.reuse ;  /* 0x0000000405047825 */ /* 0x100fe200078e020e */
[----:B-1----:R-:W-:Y:S01]  /*0230*/  CS2R R26, SRZ ;  /* 0x00000000001a7805 */ /* 0x002fe2000001ff00 */
[----:B------:R1:W3:Y:S02]  /*0240*/  @!P0 LDG.E.EL R20, desc[UR6][R2.64] ;  /* 0x0000000602148981 */ /* 0x0002e4000c2e1900 */
[----:B------:R-:W-:-:S04]  /*0250*/  IMAD.WIDE R6, R7, 0x4, R14 ;  /* 0x0000000407067825 */ /* 0x000fc800078e020e */
[--C-:B------:R-:W-:Y:S01]  /*0260*/  IMAD.WIDE R8, R9, 0x4, R14.reuse ;  /* 0x0000000409087825 */ /* 0x100fe200078e020e */
[----:B------:R-:W4:Y:S03]  /*0270*/  @!P0 LDG.E.EL R24, desc[UR6][R6.64] ;  /* 0x0000000606188981 */ /* 0x000f26000c2e1900 */
[----:B------:R-:W-:-:S04]  /*0280*/  IMAD.WIDE R10, R11, 0x4, R14 ;  /* 0x000000040b0a7825 */ /* 0x000fc800078e020e */
[--C-:B------:R-:W-:Y:S01]  /*0290*/  IMAD.WIDE R12, R13, 0x4, R14.reuse ;  /* 0x000000040d0c7825 */ /* 0x100fe200078e020e */
[----:B------:R-:W5:Y:S03]  /*02a0*/  @!P0 LDG.E.EL R25, desc[UR6][R10.64] ;  /* 0x000000060a198981 */ /* 0x000f66000c2e1900 */
[----:B------:R-:W-:Y:S01]  /*02b0*/  IMAD.WIDE R14, R23, 0x4, R14 ;  /* 0x00000004170e7825 */ /* 0x000fe200078e020e */
[----:B------:R-:W5:Y:S03]  /*02c0*/  @!P0 LDG.E.EL R27, desc[UR6][R12.64] ;  /* 0x000000060c1b8981 */ /* 0x000f66000c2e1900 */
[----:B------:R-:W-:Y:S01]  /*02d0*/  IMAD.MOV.U32 R22, RZ, RZ, RZ ;  /* 0x000000ffff167224 */ /* 0x000fe200078e00ff */
[----:B------:R-:W5:Y:S01]  /*02e0*/  @!P0 LDG.E.EL R26, desc[UR6][R14.64] ;  /* 0x000000060e1a8981 */ /* 0x000f62000c2e1900 */
[----:B------:R-:W-:-:S04]  /*02f0*/  IMAD.MOV.U32 R23, RZ, RZ, RZ ;  /* 0x000000ffff177224 */ /* 0x000fc800078e00ff */
[----:B------:R-:W5:Y:S04]  /*0300*/  @!P0 LDG.E.EL R22, desc[UR6][R4.64] ;  /* 0x0000000604168981 */ /* 0x000f68000c2e1900 */
[----:B------:R1:W5:Y:S01]  /*0310*/  @!P0 LDG.E.EL R23, desc[UR6][R8.64] ;  /* 0x0000000608178981 */ /* 0x000362000c2e1900 */
[----:B------:R-:W1:Y:S02]  /*0320*/  S2UR UR5, SR_CgaCtaId ;  /* 0x00000000000579c3 */ /* 0x000e640000008800 */
[----:B-1----:R-:W-:Y:S01]  /*0330*/  IMAD.SHL.U32 R2, R17, 0x80, RZ ;  /* 0x0000008011027824 */ /* 0x002fe200078e00ff */
[----:B------:R-:W-:-:S04]  /*0340*/  UMOV UR4, 0x400 ;  /* 0x0000040000047882 */ /* 0x000fc80000000000 */
[----:B------:R-:W-:-:S04]  /*0350*/  LOP3.LUT R2, R2, 0x380, RZ, 0xc0, !PT ;  /* 0x0000038002027812 */ /* 0x000fc800078ec0ff */
[----:B------:R-:W-:Y:S01]  /*0360*/  LOP3.LUT R21, R2, R21, RZ, 0xfc, !PT ;  /* 0x0000001502157212 */ /* 0x000fe200078efcff */
[----:B0-----:R-:W-:-:S06]  /*0370*/  UPRMT UR4, UR5, 0x654, UR4 ;  /* 0x0000065405047896 */ /* 0x001fcc0008000004 */
[----:B------:R-:W-:-:S05]  /*0380*/  LEA.HI R2, R2, UR4, RZ, 0x1d ;  /* 0x0000000402027c11 */ /* 0x000fca000f8fe8ff */
[----:B------:R-:W-:Y:S01]  /*0390*/  IMAD R21, R21, 0x4, R2 ;  /* 0x0000000415157824 */ /* 0x000fe200078e0202 */
[----:B------:R-:W-:Y:S01]  /*03a0*/  SHF.R.U32.HI R2, RZ, 0x1, R17 ;  /* 0x00000001ff027819 */ /* 0x000fe20000011611 */
[----:B------:R-:W-:-:S03]  /*03b0*/  IMAD.SHL.U32 R3, R17, 0x4, RZ ;  /* 0x0000000411037824 */ /* 0x000fc600078e00ff */
[----:B------:R-:W-:Y:S02]  /*03c0*/  LOP3.LUT R2, R2, 0x30, RZ, 0xc0, !PT ;  /* 0x0000003002027812 */ /* 0x000fe400078ec0ff */
[----:B------:R-:W-:-:S03]  /*03d0*/  LOP3.LUT R8, R3, 0x1fc, RZ, 0xc0, !PT ;  /* 0x000001fc03087812 */ /* 0x000fc600078ec0ff */
[----:B------:R-:W-:-:S04]  /*03e0*/  VIADD R5, R2, UR4 ;  /* 0x0000000402057c36 */ /* 0x000fc80008000000 */
[----:B------:R-:W-:Y:S01]  /*03f0*/  IMAD R5, R8, 0x4, R5 ;  /* 0x0000000408057824 */ /* 0x000fe200078e0205 */
[----:B------:R-:W-:Y:S02]  /*0400*/  SHF.R.S32.HI R18, RZ, 0x18, R18 ;  /* 0x00000018ff127819 */ /* 0x000fe40000011412 */
[----:B------:R-:W-:Y:S02]  /*0410*/  LOP3.LUT R16, R16, 0x7c, R3, 0xf8, !PT ;  /* 0x0000007c10107812 */ /* 0x000fe400078ef803 */
[----:B------:R-:W-:-:S04]  /*0420*/  SGXT R3, R18, 0x1 ;  /* 0x000000011203781a */ /* 0x000fc80000000200 */
[----:B------:R-:W-:Y:S02]  /*0430*/  LEA.HI R10, R3, R16, RZ, 0x6 ;  /* 0x00000010030a7211 */ /* 0x000fe400078f30ff */
[----:B------:R-:W0:Y:S02]  /*0440*/  LDC.64 R2, c[0x0][0x218] ;  /* 0x00008600ff027b82 */ /* 0x000e240000000a00 */
[----:B------:R-:W-:Y:S02]  /*0450*/  LOP3.LUT R9, R10, 0xffffffc0, RZ, 0xc0, !PT ;  /* 0xffffffc00a097812 */ /* 0x000fe400078ec0ff */
[----:B------:R-:W-:-:S03]  /*0460*/  SHF.R.U32.HI R17, RZ, 0x5, R17 ;  /* 0x00000005ff117819 */ /* 0x000fc60000011611 */
[----:B------:R-:W-:Y:S01]  /*0470*/  IMAD.IADD R11, R16, 0x1, -R9 ;  /* 0x00000001100b7824 */ /* 0x000fe200078e0a09 */
[----:B------:R-:W-:Y:S02]  /*0480*/  SGXT.U32 R9, R17, 0x2 ;  /* 0x000000021109781a */ /* 0x000fe40000000000 */
[----:B------:R-:W-:Y:S02]  /*0490*/  SHF.R.S32.HI R10, RZ, 0x6, R10 ;  /* 0x00000006ff0a7819 */ /* 0x000fe4000001140a */
[----:B------:R-:W-:Y:S02]  /*04a0*/  LOP3.LUT R9, R0, R9, RZ, 0xfc, !PT ;  /* 0x0000000900097212 */ /* 0x000fe400078efcff */
[----:B------:R-:W-:Y:S02]  /*04b0*/  LOP3.LUT R13, R8, 0x200, RZ, 0xfc, !PT ;  /* 0x00000200080d7812 */ /* 0x000fe400078efcff */
[C---:B------:R-:W-:Y:S01]  /*04c0*/  LOP3.LUT R0, R9.reuse, 0x4, RZ, 0xfc, !PT ;  /* 0x0000000409007812 */ /* 0x040fe200078efcff */
[----:B------:R-:W-:Y:S01]  /*04d0*/  IMAD R12, R10, 0x140, R11 ;  /* 0x000001400a0c7824 */ /* 0x000fe200078e020b */
[----:B------:R-:W-:-:S02]  /*04e0*/  ISETP.GE.AND P1, PT, R9, 0x5, PT ;  /* 0x000000050900780c */ /* 0x000fc40003f26270 */
[----:B------:R-:W-:Y:S01]  /*04f0*/  ISETP.GE.AND P0, PT, R0, 0x5, PT ;  /* 0x000000050000780c */ /* 0x000fe20003f06270 */
[----:B------:R-:W-:Y:S01]  /*0500*/  IMAD R11, R9, 0x40, R12 ;  /* 0x00000040090b7824 */ /* 0x000fe200078e020c */
[----:B------:R-:W-:-:S03]  /*0510*/  SHF.R.U32.HI R13, RZ, 0x3, R13 ;  /* 0x00000003ff0d7819 */ /* 0x000fc6000001160d */
[----:B0-----:R-:W-:Y:S01]  /*0520*/  IMAD.WIDE R10, R11, 0x4, R2 ;  /* 0x000000040b0a7825 */ /* 0x001fe200078e0202 */
[----:B------:R-:W-:-:S05]  /*0530*/  LOP3.LUT R13, R13, 0x70, RZ, 0xc0, !PT ;  /* 0x000000700d0d7812 */ /* 0x000fca00078ec0ff */
[----:B------:R-:W-:-:S04]  /*0540*/  VIADD R13, R13, UR4 ;  /* 0x000000040d0d7c36 */ /* 0x000fc80008000000 */
[----:B------:R-:W-:Y:S01]  /*0550*/  IMAD R13, R8, 0x4, R13 ;  /* 0x00000004080d7824 */ /* 0x000fe200078e020d */
[----:B--2---:R-:W-:Y:S04]  /*0560*/  STS [R21], R19 ;  /* 0x0000001315007388 */ /* 0x004fe80000000800 */
[----:B---3--:R-:W-:Y:S04]  /*0570*/  STS [R21+0x40], R20 ;  /* 0x0000401415007388 */ /* 0x008fe80000000800 */
[----:B----4-:R-:W-:Y:S04]  /*0580*/  STS [R21+0xc0], R24 ;  /* 0x0000c01815007388 */ /* 0x010fe80000000800 */
[----:B-----5:R-:W-:Y:S04]  /*0590*/  STS [R21+0x140], R25 ;  /* 0x0001401915007388 */ /* 0x020fe80000000800 */
[----:B------:R-:W-:Y:S04]  /*05a0*/  STS [R21+0x180], R27 ;  /* 0x0001801b15007388 */ /* 0x000fe80000000800 */
[----:B------:R-:W-:Y:S04]  /*05b0*/  STS [R21+0x1c0], R26 ;  /* 0x0001c01a15007388 */ /* 0x000fe80000000800 */
[----:B------:R-:W-:Y:S04]  /*05c0*/  STS [R21+0x80], R22 ;  /* 0x0000801615007388 */ /* 0x000fe80000000800 */
[----:B------:R-:W-:Y:S01]  /*05d0*/  STS [R21+0x100], R23 ;  /* 0x0001001715007388 */ /* 0x000fe20000000800 */
[----:B------:R-:W-:Y:S06]  /*05e0*/  BAR.SYNC.DEFER_BLOCKING 0x0 ;  /* 0x0000000000007b1d */ /* 0x000fec0000010000 */
[----:B------:R-:W0:Y:S04]  /*05f0*/  LDS.128 R4, [R5] ;  /* 0x0000000005047984 */ /* 0x000e280000000c00 */
[----:B0-----:R0:W-:Y:S02]  /*0600*/  @!P1 STG.E.128 desc[UR6][R10.64], R4 ;  /* 0x000000040a009986 */ /* 0x0011e4000c101d06 */
[----:B0-----:R-:W-:Y:S05]  /*0610*/  @P0 EXIT ;  /* 0x000000000000094d */ /* 0x001fea0003800000 */
[----:B0-----:R-:W0:Y:S01]  /*0620*/  LDS.128 R8, [R13+0x800] ;  /* 0x000800000d087984 */ /* 0x001e220000000c00 */
[----:B------:R-:W-:-:S04]  /*0630*/  IMAD R5, R0, 0x40, R12 ;  /* 0x0000004000057824 */ /* 0x000fc800078e020c */
[----:B------:R-:W-:-:S05]  /*0640*/  IMAD.WIDE R2, R5, 0x4, R2 ;  /* 0x0000000405027825 */ /* 0x000fca00078e0202 */
[----:B0-----:R-:W-:Y:S01]  /*0650*/  STG.E.128 desc[UR6][R2.64], R8 ;  /* 0x0000000802007986 */ /* 0x001fe2000c101d06 */
[----:B------:R-:W-:Y:S05]  /*0660*/  EXIT ;  /* 0x000000000000794d */ /* 0x000fea0003800000 */
.L_x_0:
[----:B------:R-:W-:-:S00]  /*0670*/  BRA `(.L_x_0) ;  /* 0xfffffffc00fc7947 */ /* 0x000fc0000383ffff */
[----:B------:R-:W-:-:S00]  /*0680*/  NOP ;  /* 0x0000000000007918 */ /* 0x000fc00000000000 */
[----:B------:R-:W-:-:S00]  /*0690*/  NOP ;  /* 0x0000000000007918 */ /* 0x000fc00000000000 */
[----:B------:R-:W-:-:S00]  /*06a0*/  NOP ;  /* 0x0000000000007918 */ /* 0x000fc00000000000 */
[----:B------:R-:W-:-:S00]  /*06b0*/  NOP ;  /* 0x0000000000007918 */ /* 0x000fc00000000000 */
[----:B------:R-:W-:-:S00]  /*06c0*/  NOP ;  /* 0x0000000000007918 */ /* 0x000fc00000000000 */
[----:B------:R-:W-:-:S00]  /*06d0*/  NOP ;  /* 0x0000000000007918 */ /* 0x000fc00000000000 */
[----:B------:R-:W-:-:S00]  /*06e0*/  NOP ;  /* 0x0000000000007918 */ /* 0x000fc00000000000 */
[----:B------:R-:W-:-:S00]  /*06f0*/  NOP ;  /* 0x0000000000007918 */ /* 0x000fc00000000000 */
.L_x_1:


//--------------------- .nv.shared.triton_poi_fused_17 --------------------------
	.section	.nv.shared.triton_poi_fused_17,"aw",@nobits
	.sectionflags	@""
	.align	16
	.zero		1024


//--------------------- .nv.constant0.triton_poi_fused_17 --------------------------
	.section	.nv.constant0.triton_poi_fused_17,"a",@progbits
	.sectionflags	@""
	.align	4
.nv.constant0.triton_poi_fused_17:
	.zero		552
